	.headerflags	@"EF_CUDA_TEXMODE_UNIFIED EF_CUDA_64BIT_ADDRESS EF_CUDA_ACCELERATORS EF_CUDA_SM90 EF_CUDA_VIRTUAL_SM(EF_CUDA_SM90)"
	.elftype	@"ET_EXEC"


//--------------------- .nv.info                  --------------------------
	.section	.nv.info,"",@"SHT_CUDA_INFO"
	.align	4


	//----- nvinfo : EIATTR_REGCOUNT
	.align		4
        /*0000*/ 	.byte	0x04, 0x2f
        /*0002*/ 	.short	(.L_3 - .L_2)
	.align		4
.L_2:
        /*0004*/ 	.word	index@(triton_poi_fused_cat_62)
        /*0008*/ 	.word	0x00000030


	//----- nvinfo : EIATTR_MIN_STACK_SIZE
	.align		4
.L_3:
        /*000c*/ 	.byte	0x04, 0x12
        /*000e*/ 	.short	(.L_5 - .L_4)
	.align		4
.L_4:
        /*0010*/ 	.word	index@(triton_poi_fused_cat_62)
        /*0014*/ 	.word	0x00000000


	//----- nvinfo : EIATTR_FRAME_SIZE
	.align		4
.L_5:
        /*0018*/ 	.byte	0x04, 0x11
        /*001a*/ 	.short	(.L_7 - .L_6)
	.align		4
.L_6:
        /*001c*/ 	.word	index@(triton_poi_fused_cat_62)
        /*0020*/ 	.word	0x00000000


	//----- nvinfo : EIATTR_MIN_STACK_SIZE
	.align		4
.L_7:
        /*0024*/ 	.byte	0x04, 0x12
        /*0026*/ 	.short	(.L_9 - .L_8)
	.align		4
.L_8:
        /*0028*/ 	.word	index@(triton_poi_fused_cat_62)
        /*002c*/ 	.word	0x00000000
.L_9:


//--------------------- .nv.info.triton_poi_fused_cat_62 --------------------------
	.section	.nv.info.triton_poi_fused_cat_62,"",@"SHT_CUDA_INFO"
	.sectionflags	@""
	.align	4


	//----- nvinfo : EIATTR_CUDA_API_VERSION
	.align		4
        /*0000*/ 	.byte	0x04, 0x37
        /*0002*/ 	.short	(.L_11 - .L_10)
.L_10:
        /*0004*/ 	.word	0x0000007c


	//----- nvinfo : EIATTR_KPARAM_INFO
	.align		4
.L_11:
        /*0008*/ 	.byte	0x04, 0x17
        /*000a*/ 	.short	(.L_13 - .L_12)
.L_12:
        /*000c*/ 	.word	0x00000000
        /*0010*/ 	.short	0x0015
        /*0012*/ 	.short	0x00a8
        /*0014*/ 	.byte	0x00, 0xf0, 0x11, 0x00


	//----- nvinfo : EIATTR_KPARAM_INFO
	.align		4
.L_13:
        /*0018*/ 	.byte	0x04, 0x17
        /*001a*/ 	.short	(.L_15 - .L_14)
.L_14:
        /*001c*/ 	.word	0x00000000
        /*0020*/ 	.short	0x0014
        /*0022*/ 	.short	0x00a0
        /*0024*/ 	.byte	0x00, 0xf4, 0x21, 0x00


	//----- nvinfo : EIATTR_KPARAM_INFO
	.align		4
.L_15:
        /*0028*/ 	.byte	0x04, 0x17
        /*002a*/ 	.short	(.L_17 - .L_16)
.L_16:
        /*002c*/ 	.word	0x00000000
        /*0030*/ 	.short	0x0013
        /*0032*/ 	.short	0x0098
        /*0034*/ 	.byte	0x00, 0xf4, 0x21, 0x00


	//----- nvinfo : EIATTR_KPARAM_INFO
	.align		4
.L_17:
        /*0038*/ 	.byte	0x04, 0x17
        /*003a*/ 	.short	(.L_19 - .L_18)
.L_18:
        /*003c*/ 	.word	0x00000000
        /*0040*/ 	.short	0x0012
        /*0042*/ 	.short	0x0090
        /*0044*/ 	.byte	0x00, 0xf4, 0x21, 0x00


	//----- nvinfo : EIATTR_KPARAM_INFO
	.align		4
.L_19:
        /*0048*/ 	.byte	0x04, 0x17
        /*004a*/ 	.short	(.L_21 - .L_20)
.L_20:
        /*004c*/ 	.word	0x00000000
        /*0050*/ 	.short	0x0011
        /*0052*/ 	.short	0x0088
        /*0054*/ 	.byte	0x00, 0xf4, 0x21, 0x00


	//----- nvinfo : EIATTR_KPARAM_INFO
	.align		4
.L_21:
        /*0058*/ 	.byte	0x04, 0x17
        /*005a*/ 	.short	(.L_23 - .L_22)
.L_22:
        /*005c*/ 	.word	0x00000000
        /*0060*/ 	.short	0x0010
        /*0062*/ 	.short	0x0080
        /*0064*/ 	.byte	0x00, 0xf4, 0x21, 0x00


	//----- nvinfo : EIATTR_KPARAM_INFO
	.align		4
.L_23:
        /*0068*/ 	.byte	0x04, 0x17
        /*006a*/ 	.short	(.L_25 - .L_24)
.L_24:
        /*006c*/ 	.word	0x00000000
        /*0070*/ 	.short	0x000f
        /*0072*/ 	.short	0x0078
        /*0074*/ 	.byte	0x00, 0xf4, 0x21, 0x00


	//----- nvinfo : EIATTR_KPARAM_INFO
	.align		4
.L_25:
        /*0078*/ 	.byte	0x04, 0x17
        /*007a*/ 	.short	(.L_27 - .L_26)
.L_26:
        /*007c*/ 	.word	0x00000000
        /*0080*/ 	.short	0x000e
        /*0082*/ 	.short	0x0070
        /*0084*/ 	.byte	0x00, 0xf4, 0x21, 0x00


	//----- nvinfo : EIATTR_KPARAM_INFO
	.align		4
.L_27:
        /*0088*/ 	.byte	0x04, 0x17
        /*008a*/ 	.short	(.L_29 - .L_28)
.L_28:
        /*008c*/ 	.word	0x00000000
        /*0090*/ 	.short	0x000d
        /*0092*/ 	.short	0x0068
        /*0094*/ 	.byte	0x00, 0xf4, 0x21, 0x00


	//----- nvinfo : EIATTR_KPARAM_INFO
	.align		4
.L_29:
        /*0098*/ 	.byte	0x04, 0x17
        /*009a*/ 	.short	(.L_31 - .L_30)
.L_30:
        /*009c*/ 	.word	0x00000000
        /*00a0*/ 	.short	0x000c
        /*00a2*/ 	.short	0x0060
        /*00a4*/ 	.byte	0x00, 0xf4, 0x21, 0x00


	//----- nvinfo : EIATTR_KPARAM_INFO
	.align		4
.L_31:
        /*00a8*/ 	.byte	0x04, 0x17
        /*00aa*/ 	.short	(.L_33 - .L_32)
.L_32:
        /*00ac*/ 	.word	0x00000000
        /*00b0*/ 	.short	0x000b
        /*00b2*/ 	.short	0x0058
        /*00b4*/ 	.byte	0x00, 0xf4, 0x21, 0x00


	//----- nvinfo : EIATTR_KPARAM_INFO
	.align		4
.L_33:
        /*00b8*/ 	.byte	0x04, 0x17
        /*00ba*/ 	.short	(.L_35 - .L_34)
.L_34:
        /*00bc*/ 	.word	0x00000000
        /*00c0*/ 	.short	0x000a
        /*00c2*/ 	.short	0x0050
        /*00c4*/ 	.byte	0x00, 0xf4, 0x21, 0x00


	//----- nvinfo : EIATTR_KPARAM_INFO
	.align		4
.L_35:
        /*00c8*/ 	.byte	0x04, 0x17
        /*00ca*/ 	.short	(.L_37 - .L_36)
.L_36:
        /*00cc*/ 	.word	0x00000000
        /*00d0*/ 	.short	0x0009
        /*00d2*/ 	.short	0x0048
        /*00d4*/ 	.byte	0x00, 0xf4, 0x21, 0x00


	//----- nvinfo : EIATTR_KPARAM_INFO
	.align		4
.L_37:
        /*00d8*/ 	.byte	0x04, 0x17
        /*00da*/ 	.short	(.L_39 - .L_38)
.L_38:
        /*00dc*/ 	.word	0x00000000
        /*00e0*/ 	.short	0x0008
        /*00e2*/ 	.short	0x0040
        /*00e4*/ 	.byte	0x00, 0xf4, 0x21, 0x00


	//----- nvinfo : EIATTR_KPARAM_INFO
	.align		4
.L_39:
        /*00e8*/ 	.byte	0x04, 0x17
        /*00ea*/ 	.short	(.L_41 - .L_40)
.L_40:
        /*00ec*/ 	.word	0x00000000
        /*00f0*/ 	.short	0x0007
        /*00f2*/ 	.short	0x0038
        /*00f4*/ 	.byte	0x00, 0xf4, 0x21, 0x00


	//----- nvinfo : EIATTR_KPARAM_INFO
	.align		4
.L_41:
        /*00f8*/ 	.byte	0x04, 0x17
        /*00fa*/ 	.short	(.L_43 - .L_42)
.L_42:
        /*00fc*/ 	.word	0x00000000
        /*0100*/ 	.short	0x0006
        /*0102*/ 	.short	0x0030
        /*0104*/ 	.byte	0x00, 0xf4, 0x21, 0x00


	//----- nvinfo : EIATTR_KPARAM_INFO
	.align		4
.L_43:
        /*0108*/ 	.byte	0x04, 0x17
        /*010a*/ 	.short	(.L_45 - .L_44)
.L_44:
        /*010c*/ 	.word	0x00000000
        /*0110*/ 	.short	0x0005
        /*0112*/ 	.short	0x0028
        /*0114*/ 	.byte	0x00, 0xf4, 0x21, 0x00


	//----- nvinfo : EIATTR_KPARAM_INFO
	.align		4
.L_45:
        /*0118*/ 	.byte	0x04, 0x17
        /*011a*/ 	.short	(.L_47 - .L_46)
.L_46:
        /*011c*/ 	.word	0x00000000
        /*0120*/ 	.short	0x0004
        /*0122*/ 	.short	0x0020
        /*0124*/ 	.byte	0x00, 0xf4, 0x21, 0x00


	//----- nvinfo : EIATTR_KPARAM_INFO
	.align		4
.L_47:
        /*0128*/ 	.byte	0x04, 0x17
        /*012a*/ 	.short	(.L_49 - .L_48)
.L_48:
        /*012c*/ 	.word	0x00000000
        /*0130*/ 	.short	0x0003
        /*0132*/ 	.short	0x0018
        /*0134*/ 	.byte	0x00, 0xf4, 0x21, 0x00


	//----- nvinfo : EIATTR_KPARAM_INFO
	.align		4
.L_49:
        /*0138*/ 	.byte	0x04, 0x17
        /*013a*/ 	.short	(.L_51 - .L_50)
.L_50:
        /*013c*/ 	.word	0x00000000
        /*0140*/ 	.short	0x0002
        /*0142*/ 	.short	0x0010
        /*0144*/ 	.byte	0x00, 0xf4, 0x21, 0x00


	//----- nvinfo : EIATTR_KPARAM_INFO
	.align		4
.L_51:
        /*0148*/ 	.byte	0x04, 0x17
        /*014a*/ 	.short	(.L_53 - .L_52)
.L_52:
        /*014c*/ 	.word	0x00000000
        /*0150*/ 	.short	0x0001
        /*0152*/ 	.short	0x0008
        /*0154*/ 	.byte	0x00, 0xf4, 0x21, 0x00


	//----- nvinfo : EIATTR_KPARAM_INFO
	.align		4
.L_53:
        /*0158*/ 	.byte	0x04, 0x17
        /*015a*/ 	.short	(.L_55 - .L_54)
.L_54:
        /*015c*/ 	.word	0x00000000
        /*0160*/ 	.short	0x0000
        /*0162*/ 	.short	0x0000
        /*0164*/ 	.byte	0x00, 0xf4, 0x21, 0x00


	//----- nvinfo : EIATTR_SPARSE_MMA_MASK
	.align		4
.L_55:
        /*0168*/ 	.byte	0x03, 0x50
        /*016a*/ 	.short	0x0000


	//----- nvinfo : EIATTR_MAXREG_COUNT
	.align		4
        /*016c*/ 	.byte	0x03, 0x1b
        /*016e*/ 	.short	0x00ff


	//----- nvinfo : EIATTR_EXIT_INSTR_OFFSETS
	.align		4
        /*0170*/ 	.byte	0x04, 0x1c
        /*0172*/ 	.short	(.L_57 - .L_56)


	//   ....[0]....
.L_56:
        /*0174*/ 	.word	0x00001150


	//----- nvinfo : EIATTR_REQNTID
	.align		4
.L_57:
        /*0178*/ 	.byte	0x04, 0x10
        /*017a*/ 	.short	(.L_59 - .L_58)
.L_58:
        /*017c*/ 	.word	0x00000100
        /*0180*/ 	.word	0x00000001
        /*0184*/ 	.word	0x00000001


	//----- nvinfo : EIATTR_CBANK_PARAM_SIZE
	.align		4
.L_59:
        /*0188*/ 	.byte	0x03, 0x19
        /*018a*/ 	.short	0x00ac


	//----- nvinfo : EIATTR_PARAM_CBANK
	.align		4
        /*018c*/ 	.byte	0x04, 0x0a
        /*018e*/ 	.short	(.L_61 - .L_60)
	.align		4
.L_60:
        /*0190*/ 	.word	index@(.nv.constant0.triton_poi_fused_cat_62)
        /*0194*/ 	.short	0x0210
        /*0196*/ 	.short	0x00ac


	//----- nvinfo : EIATTR_SW_WAR
	.align		4
.L_61:
        /*0198*/ 	.byte	0x04, 0x36
        /*019a*/ 	.short	(.L_63 - .L_62)
.L_62:
        /*019c*/ 	.word	0x00000008
.L_63:


//--------------------- .nv.callgraph             --------------------------
	.section	.nv.callgraph,"",@"SHT_CUDA_CALLGRAPH"
	.align	4
	.sectionentsize	8
	.align		4
        /*0000*/ 	.word	0x00000000
	.align		4
        /*0004*/ 	.word	0xffffffff
	.align		4
        /*0008*/ 	.word	0x00000000
	.align		4
        /*000c*/ 	.word	0xfffffffe
	.align		4
        /*0010*/ 	.word	0x00000000
	.align		4
        /*0014*/ 	.word	0xfffffffd
	.align		4
        /*0018*/ 	.word	0x00000000
	.align		4
        /*001c*/ 	.word	0xfffffffc


//--------------------- .nv.constant4             --------------------------
	.section	.nv.constant4,"a",@progbits
	.align	8
	.align		8
.nv.constant4:
        /*0000*/ 	.dword	_$_str
	.align		8
        /*0008*/ 	.dword	_$_str_$_2


//--------------------- .text.triton_poi_fused_cat_62 --------------------------
	.section	.text.triton_poi_fused_cat_62,"ax",@progbits
	.align	128
        .global         triton_poi_fused_cat_62
        .type           triton_poi_fused_cat_62,@function
        .size           triton_poi_fused_cat_62,(.L_x_1 - triton_poi_fused_cat_62)
        .other          triton_poi_fused_cat_62,@"STO_CUDA_ENTRY STV_DEFAULT"
triton_poi_fused_cat_62:
.text.triton_poi_fused_cat_62:
[----:B------:R-:W-:Y:S01]  /*0000*/  LDC R1, c[0x0][0x28] ;  /* 0x00000a00ff017b82 */ /* 0x000fe20000000800 */
[----:B------:R-:W1:Y:S01]  /*0010*/  S2R R0, SR_TID.X ;  /* 0x0000000000007919 */ /* 0x000e620000002100 */
[----:B------:R-:W-:Y:S01]  /*0020*/  CS2R R14, SRZ ;  /* 0x00000000000e7805 */ /* 0x000fe2000001ff00 */
[----:B------:R-:W-:-:S05]  /*0030*/  ULDC.64 UR4, c[0x0][0x208] ;  /* 0x0000820000047ab9 */ /* 0x000fca0000000a00 */
[----:B------:R-:W2:Y:S01]  /*0040*/  LDC.64 R6, c[0x0][0x248] ;  /* 0x00009200ff067b82 */ /* 0x000ea20000000a00 */
[----:B------:R-:W3:Y:S01]  /*0050*/  S2R R3, SR_CTAID.X ;  /* 0x0000000000037919 */ /* 0x000ee20000002500 */
[----:B------:R-:W-:Y:S01]  /*0060*/  CS2R R34, SRZ ;  /* 0x0000000000227805 */ /* 0x000fe2000001ff00 */
[----:B------:R-:W-:Y:S01]  /*0070*/  ULDC.64 UR6, c[0x0][0x260] ;  /* 0x0000980000067ab9 */ /* 0x000fe20000000a00 */
[----:B------:R-:W-:-:S04]  /*0080*/  ULDC.64 UR8, c[0x0][0x288] ;  /* 0x0000a20000087ab9 */ /* 0x000fc80000000a00 */
[----:B------:R-:W4:Y:S08]  /*0090*/  LDC.64 R8, c[0x0][0x270] ;  /* 0x00009c00ff087b82 */ /* 0x000f300000000a00 */
[----:B------:R-:W5:Y:S08]  /*00a0*/  LDC.64 R10, c[0x0][0x298] ;  /* 0x0000a600ff0a7b82 */ /* 0x000f700000000a00 */
[----:B------:R-:W2:Y:S01]  /*00b0*/  LDC.64 R40, c[0x0][0x210] ;  /* 0x00008400ff287b82 */ /* 0x000ea20000000a00 */
[----:B-1----:R-:W-:-:S07]  /*00c0*/  IMAD.SHL.U32 R0, R0, 0x2, RZ ;  /* 0x0000000200007824 */ /* 0x002fce00078e00ff */
[----:B------:R-:W1:Y:S01]  /*00d0*/  LDC.64 R42, c[0x0][0x218] ;  /* 0x00008600ff2a7b82 */ /* 0x000e620000000a00 */
[----:B------:R-:W-:-:S05]  /*00e0*/  LOP3.LUT R0, R0, 0x1fe, RZ, 0xc0, !PT ;  /* 0x000001fe00007812 */ /* 0x000fca00078ec0ff */
[----:B---3--:R-:W-:Y:S02]  /*00f0*/  IMAD R0, R3, 0x200, R0 ;  /* 0x0000020003007824 */ /* 0x008fe400078e0200 */
[----:B------:R-:W3:Y:S03]  /*0100*/  LDC.64 R36, c[0x0][0x228] ;  /* 0x00008a00ff247b82 */ /* 0x000ee60000000a00 */
[----:B------:R-:W-:-:S05]  /*0110*/  SHF.R.S32.HI R5, RZ, 0x1f, R0 ;  /* 0x0000001fff057819 */ /* 0x000fca0000011400 */
[----:B------:R-:W1:Y:S01]  /*0120*/  LDC.64 R2, c[0x0][0x220] ;  /* 0x00008800ff027b82 */ /* 0x000e620000000a00 */
[----:B------:R-:W-:-:S04]  /*0130*/  LEA.HI R12, R5, R0, RZ, 0xa ;  /* 0x00000000050c7211 */ /* 0x000fc800078f50ff */
[----:B------:R-:W-:-:S03]  /*0140*/  LOP3.LUT R39, R12, 0xfffffc00, RZ, 0xc0, !PT ;  /* 0xfffffc000c277812 */ /* 0x000fc600078ec0ff */
[----:B------:R-:W2:Y:S02]  /*0150*/  LDC.64 R20, c[0x0][0x250] ;  /* 0x00009400ff147b82 */ /* 0x000ea40000000a00 */
[----:B------:R-:W-:-:S05]  /*0160*/  IMAD.IADD R39, R0, 0x1, -R39 ;  /* 0x0000000100277824 */ /* 0x000fca00078e0a27 */
[C---:B------:R-:W-:Y:S01]  /*0170*/  ISETP.GE.AND P0, PT, R39.reuse, 0x80, PT ;  /* 0x000000802700780c */ /* 0x040fe20003f06270 */
[----:B------:R-:W3:Y:S01]  /*0180*/  LDC.64 R18, c[0x0][0x258] ;  /* 0x00009600ff127b82 */ /* 0x000ee20000000a00 */
[----:B01----:R-:W-:Y:S01]  /*0190*/  IMAD.WIDE R2, R39, 0x4, R2 ;  /* 0x0000000427027825 */ /* 0x003fe200078e0202 */
[----:B------:R-:W-:-:S06]  /*01a0*/  CS2R R22, SRZ ;  /* 0x0000000000167805 */ /* 0x000fcc000001ff00 */
[----:B------:R-:W0:Y:S04]  /*01b0*/  LDC.64 R24, c[0x0][0x240] ;  /* 0x00009000ff187b82 */ /* 0x000e280000000a00 */
[----:B------:R1:W3:Y:S01]  /*01c0*/  @!P0 LDG.E.EL.64 R14, desc[UR4][R2.64] ;  /* 0x00000004020e8981 */ /* 0x0002e2000c2e1b00 */
[C---:B------:R-:W-:Y:S02]  /*01d0*/  VIADD R4, R39.reuse, 0xffffff80 ;  /* 0xffffff8027047836 */ /* 0x040fe40000000000 */
[----:B--2---:R-:W-:-:S03]  /*01e0*/  IMAD.WIDE R6, R39, 0x4, R6 ;  /* 0x0000000427067825 */ /* 0x004fc600078e0206 */
[----:B------:R-:W-:Y:S02]  /*01f0*/  ISETP.GE.U32.AND P1, PT, R4, 0x180, PT ;  /* 0x000001800400780c */ /* 0x000fe40003f26070 */
[----:B------:R-:W-:-:S11]  /*0200*/  LOP3.LUT R4, R39, 0xffffff80, RZ, 0xc0, !PT ;  /* 0xffffff8027047812 */ /* 0x000fd600078ec0ff */
[----:B------:R5:W2:Y:S01]  /*0210*/  @!P1 LDG.E.EL.64 R34, desc[UR4][R6.64+-0x200] ;  /* 0xfffe000406229981 */ /* 0x000aa2000c2e1b00 */
[----:B------:R-:W-:Y:S02]  /*0220*/  ISETP.NE.AND P3, PT, R4, 0x200, PT ;  /* 0x000002000400780c */ /* 0x000fe40003f65270 */
[----:B------:R-:W-:Y:S01]  /*0230*/  CS2R R4, SRZ ;  /* 0x0000000000047805 */ /* 0x000fe2000001ff00 */
[----:B----4-:R-:W-:-:S10]  /*0240*/  IMAD.WIDE R8, R39, 0x4, R8 ;  /* 0x0000000427087825 */ /* 0x010fd400078e0208 */
[----:B------:R4:W2:Y:S01]  /*0250*/  @!P3 LDG.E.EL.64 R4, desc[UR4][R8.64+-0x800] ;  /* 0xfff800040804b981 */ /* 0x0008a2000c2e1b00 */
[C---:B------:R-:W-:Y:S02]  /*0260*/  ISETP.GT.AND P2, PT, R39.reuse, 0x27f, PT ;  /* 0x0000027f2700780c */ /* 0x040fe40003f44270 */
[----:B-1----:R-:W-:Y:S01]  /*0270*/  CS2R R2, SRZ ;  /* 0x0000000000027805 */ /* 0x002fe2000001ff00 */
[----:B-----5:R-:W-:-:S10]  /*0280*/  IMAD.WIDE R6, R39, 0x4, R10 ;  /* 0x0000000427067825 */ /* 0x020fd400078e020a */
[----:B------:R1:W5:Y:S01]  /*0290*/  @P2 LDG.E.EL.64 R2, desc[UR4][R6.64+-0xa00] ;  /* 0xfff6000406022981 */ /* 0x000362000c2e1b00 */
[----:B------:R-:W-:Y:S02]  /*02a0*/  SHF.R.S32.HI R12, RZ, 0xa, R12 ;  /* 0x0000000aff0c7819 */ /* 0x000fe4000001140c */
[----:B----4-:R-:W-:-:S03]  /*02b0*/  SHF.R.S32.HI R9, RZ, 0x1f, R39 ;  /* 0x0000001fff097819 */ /* 0x010fc60000011427 */
[C---:B------:R-:W-:Y:S02]  /*02c0*/  IMAD.SHL.U32 R10, R12.reuse, 0x80, RZ ;  /* 0x000000800c0a7824 */ /* 0x040fe400078e00ff */
[----:B------:R-:W-:-:S03]  /*02d0*/  IMAD R12, R12, 0x180, RZ ;  /* 0x000001800c0c7824 */ /* 0x000fc600078e02ff */
[----:B------:R-:W-:Y:S02]  /*02e0*/  IADD3 R11, P5, R39, R10, RZ ;  /* 0x0000000a270b7210 */ /* 0x000fe40007fbe0ff */
[----:B------:R-:W-:Y:S02]  /*02f0*/  IADD3 R44, P4, R39, R12, RZ ;  /* 0x0000000c272c7210 */ /* 0x000fe40007f9e0ff */
[-C--:B------:R-:W-:Y:S02]  /*0300*/  LEA.HI.X.SX32 R16, R10, R9.reuse, 0x1, P5 ;  /* 0x000000090a107211 */ /* 0x080fe400028f0eff */
[----:B-1----:R-:W-:Y:S02]  /*0310*/  LEA.HI.X.SX32 R7, R12, R9, 0x1, P4 ;  /* 0x000000090c077211 */ /* 0x002fe400020f0eff */
[----:B------:R-:W-:Y:S02]  /*0320*/  LEA R8, P5, R11, UR6, 0x2 ;  /* 0x000000060b087c11 */ /* 0x000fe4000f8a10ff */
[----:B------:R-:W-:-:S02]  /*0330*/  CS2R R26, SRZ ;  /* 0x00000000001a7805 */ /* 0x000fc4000001ff00 */
[C---:B------:R-:W-:Y:S01]  /*0340*/  SHF.L.U64.HI R6, R44.reuse, 0x2, R7 ;  /* 0x000000022c067819 */ /* 0x040fe20000010207 */
[----:B------:R-:W-:Y:S01]  /*0350*/  IMAD.SHL.U32 R44, R44, 0x4, RZ ;  /* 0x000000042c2c7824 */ /* 0x000fe200078e00ff */
[----:B------:R-:W-:Y:S01]  /*0360*/  LEA.HI.X R9, R11, UR7, R16, 0x2, P5 ;  /* 0x000000070b097c11 */ /* 0x000fe2000a8f1410 */
[----:B------:R-:W-:Y:S01]  /*0370*/  ULDC.64 UR6, c[0x0][0x238] ;  /* 0x00008e0000067ab9 */ /* 0x000fe20000000a00 */
[----:B------:R-:W-:Y:S01]  /*0380*/  IMAD.IADD R7, R39, 0x1, R10 ;  /* 0x0000000127077824 */ /* 0x000fe200078e020a */
[----:B------:R-:W1:Y:S01]  /*0390*/  LDC.64 R12, c[0x0][0x268] ;  /* 0x00009a00ff0c7b82 */ /* 0x000e620000000a00 */
[----:B------:R-:W-:Y:S01]  /*03a0*/  IADD3 R30, P4, R44, UR6, RZ ;  /* 0x000000062c1e7c10 */ /* 0x000fe2000ff9e0ff */
[----:B------:R4:W5:Y:S01]  /*03b0*/  @!P3 LDG.E.EL.64 R22, desc[UR4][R8.64+-0x800] ;  /* 0xfff800040816b981 */ /* 0x000962000c2e1b00 */
[----:B------:R-:W-:Y:S01]  /*03c0*/  IADD3 R44, P5, R44, UR8, RZ ;  /* 0x000000082c2c7c10 */ /* 0x000fe2000ffbe0ff */
[----:B------:R-:W-:Y:S01]  /*03d0*/  IMAD.WIDE R40, R7, 0x4, R40 ;  /* 0x0000000407287825 */ /* 0x000fe200078e0228 */
[----:B------:R-:W-:-:S02]  /*03e0*/  IADD3.X R31, R6, UR7, RZ, P4, !PT ;  /* 0x00000007061f7c10 */ /* 0x000fc4000a7fe4ff */
[----:B------:R-:W-:Y:S02]  /*03f0*/  IADD3.X R45, R6, UR9, RZ, P5, !PT ;  /* 0x00000009062d7c10 */ /* 0x000fe4000affe4ff */
[----:B------:R-:W-:Y:S01]  /*0400*/  CS2R R10, SRZ ;  /* 0x00000000000a7805 */ /* 0x000fe2000001ff00 */
[----:B------:R-:W0:Y:S05]  /*0410*/  LDC.64 R6, c[0x0][0x230] ;  /* 0x00008c00ff067b82 */ /* 0x000e2a0000000a00 */
[----:B------:R3:W5:Y:S01]  /*0420*/  @!P0 LDG.E.EL.64 R10, desc[UR4][R40.64] ;  /* 0x00000004280a8981 */ /* 0x000762000c2e1b00 */
[----:B------:R-:W-:Y:S01]  /*0430*/  IMAD.WIDE R42, R39, 0x4, R42 ;  /* 0x00000004272a7825 */ /* 0x000fe200078e022a */
[----:B----4-:R-:W-:-:S02]  /*0440*/  CS2R R8, SRZ ;  /* 0x0000000000087805 */ /* 0x010fc4000001ff00 */
[----:B------:R-:W-:Y:S01]  /*0450*/  CS2R R16, SRZ ;  /* 0x0000000000107805 */ /* 0x000fe2000001ff00 */
[C---:B---3--:R-:W-:Y:S01]  /*0460*/  IMAD.WIDE R36, R39.reuse, 0x4, R36 ;  /* 0x0000000427247825 */ /* 0x048fe200078e0224 */
[----:B------:R3:W4:Y:S01]  /*0470*/  @!P0 LDG.E.EL.64 R26, desc[UR4][R42.64] ;  /* 0x000000042a1a8981 */ /* 0x000722000c2e1b00 */
[----:B------:R-:W1:Y:S03]  /*0480*/  LDC.64 R40, c[0x0][0x278] ;  /* 0x00009e00ff287b82 */ /* 0x000e660000000a00 */
[----:B------:R3:W4:Y:S04]  /*0490*/  @!P0 LDG.E.EL.64 R8, desc[UR4][R36.64] ;  /* 0x0000000424088981 */ /* 0x000728000c2e1b00 */
[----:B------:R0:W4:Y:S01]  /*04a0*/  @P2 LDG.E.EL.64 R16, desc[UR4][R44.64+-0xa00] ;  /* 0xfff600042c102981 */ /* 0x000122000c2e1b00 */
[----:B---3--:R-:W-:Y:S01]  /*04b0*/  IMAD.WIDE R42, R39, 0x4, R20 ;  /* 0x00000004272a7825 */ /* 0x008fe200078e0214 */
[----:B------:R-:W-:-:S03]  /*04c0*/  CS2R R20, SRZ ;  /* 0x0000000000147805 */ /* 0x000fc6000001ff00 */
[C---:B------:R-:W-:Y:S02]  /*04d0*/  IMAD.WIDE R36, R39.reuse, 0x4, R18 ;  /* 0x0000000427247825 */ /* 0x040fe400078e0212 */
[----:B------:R-:W3:Y:S02]  /*04e0*/  LDC.64 R18, c[0x0][0x280] ;  /* 0x0000a000ff127b82 */ /* 0x000ee40000000a00 */
[----:B0-----:R-:W-:Y:S01]  /*04f0*/  IMAD.WIDE R44, R39, 0x4, R6 ;  /* 0x00000004272c7825 */ /* 0x001fe200078e0206 */
[----:B------:R-:W-:Y:S01]  /*0500*/  CS2R R6, SRZ ;  /* 0x0000000000067805 */ /* 0x000fe2000001ff00 */
[----:B------:R0:W4:Y:S01]  /*0510*/  @!P1 LDG.E.EL.64 R20, desc[UR4][R36.64+-0x200] ;  /* 0xfffe000424149981 */ /* 0x000122000c2e1b00 */
[----:B------:R-:W-:-:S04]  /*0520*/  CS2R R32, SRZ ;  /* 0x0000000000207805 */ /* 0x000fc8000001ff00 */
[----:B------:R1:W4:Y:S01]  /*0530*/  @!P1 LDG.E.EL.64 R6, desc[UR4][R42.64+-0x200] ;  /* 0xfffe00042a069981 */ /* 0x000322000c2e1b00 */
[----:B------:R-:W-:Y:S01]  /*0540*/  CS2R R28, SRZ ;  /* 0x00000000001c7805 */ /* 0x000fe2000001ff00 */
[C---:B------:R-:W-:Y:S02]  /*0550*/  IMAD.WIDE R24, R39.reuse, 0x4, R24 ;  /* 0x0000000427187825 */ /* 0x040fe400078e0218 */
[----:B------:R1:W4:Y:S01]  /*0560*/  @!P1 LDG.E.EL.64 R32, desc[UR4][R30.64+-0x200] ;  /* 0xfffe00041e209981 */ /* 0x000322000c2e1b00 */
[----:B0-----:R-:W0:Y:S03]  /*0570*/  LDC.64 R36, c[0x0][0x290] ;  /* 0x0000a400ff247b82 */ /* 0x001e260000000a00 */
[----:B------:R1:W4:Y:S02]  /*0580*/  @!P0 LDG.E.EL.64 R28, desc[UR4][R44.64] ;  /* 0x000000042c1c8981 */ /* 0x000324000c2e1b00 */
[----:B-1----:R-:W-:Y:S01]  /*0590*/  IMAD.WIDE R42, R39, 0x4, R40 ;  /* 0x00000004272a7825 */ /* 0x002fe200078e0228 */
[----:B------:R-:W-:-:S03]  /*05a0*/  CS2R R30, SRZ ;  /* 0x00000000001e7805 */ /* 0x000fc6000001ff00 */
[C---:B------:R-:W-:Y:S01]  /*05b0*/  IMAD.WIDE R44, R39.reuse, 0x4, R12 ;  /* 0x00000004272c7825 */ /* 0x040fe200078e020c */
[----:B------:R-:W-:Y:S02]  /*05c0*/  CS2R R12, SRZ ;  /* 0x00000000000c7805 */ /* 0x000fe4000001ff00 */
[----:B------:R1:W4:Y:S04]  /*05d0*/  @!P1 LDG.E.EL.64 R30, desc[UR4][R24.64+-0x200] ;  /* 0xfffe0004181e9981 */ /* 0x000328000c2e1b00 */
[----:B------:R3:W4:Y:S01]  /*05e0*/  @!P3 LDG.E.EL.64 R12, desc[UR4][R42.64+-0x800] ;  /* 0xfff800042a0cb981 */ /* 0x000722000c2e1b00 */
[----:B-1----:R-:W-:Y:S01]  /*05f0*/  CS2R R24, SRZ ;  /* 0x0000000000187805 */ /* 0x002fe2000001ff00 */
[----:B---3--:R-:W-:-:S05]  /*0600*/  IMAD.WIDE R42, R39, 0x4, R18 ;  /* 0x00000004272a7825 */ /* 0x008fca00078e0212 */
[----:B------:R0:W3:Y:S02]  /*0610*/  @!P3 LDG.E.EL.64 R24, desc[UR4][R44.64+-0x800] ;  /* 0xfff800042c18b981 */ /* 0x0000e4000c2e1b00 */
[----:B0-----:R-:W-:-:S04]  /*0620*/  IMAD.WIDE R44, R39, 0x4, R36 ;  /* 0x00000004272c7825 */ /* 0x001fc800078e0224 */
[----:B------:R-:W-:Y:S01]  /*0630*/  IMAD.MOV.U32 R36, RZ, RZ, 0x3e800000 ;  /* 0x3e800000ff247424 */ /* 0x000fe200078e00ff */
[----:B------:R-:W-:-:S05]  /*0640*/  SEL R14, R14, RZ, !P0 ;  /* 0x000000ff0e0e7207 */ /* 0x000fca0004000000 */
[----:B------:R-:W-:Y:S01]  /*0650*/  FADD R38, R14, 9.9999997473787516356e-06 ;  /* 0x3727c5ac0e267421 */ /* 0x000fe20000000000 */
[----:B------:R-:W-:-:S05]  /*0660*/  SEL R15, R15, RZ, !P0 ;  /* 0x000000ff0f0f7207 */ /* 0x000fca0004000000 */
[----:B------:R-:W0:Y:S01]  /*0670*/  MUFU.SQRT R38, R38 ;  /* 0x0000002600267308 */ /* 0x000e220000002000 */
[----:B------:R-:W-:-:S07]  /*0680*/  FADD R40, R15, 9.9999997473787516356e-06 ;  /* 0x3727c5ac0f287421 */ /* 0x000fce0000000000 */
[----:B------:R-:W1:Y:S01]  /*0690*/  MUFU.SQRT R40, R40 ;  /* 0x0000002800287308 */ /* 0x000e620000002000 */
[----:B--2---:R-:W-:Y:S02]  /*06a0*/  SEL R34, R34, RZ, !P1 ;  /* 0x000000ff22227207 */ /* 0x004fe40004800000 */
[----:B0-----:R-:W-:Y:S02]  /*06b0*/  FSETP.GT.AND P5, PT, R38, 8.50705917302346158658e+37, PT ;  /* 0x7e8000002600780b */ /* 0x001fe40003fa4000 */
[----:B------:R-:W-:Y:S01]  /*06c0*/  CS2R R14, SRZ ;  /* 0x00000000000e7805 */ /* 0x000fe2000001ff00 */
[----:B------:R-:W-:Y:S01]  /*06d0*/  FADD R34, R34, 9.9999997473787516356e-06 ;  /* 0x3727c5ac22227421 */ /* 0x000fe20000000000 */
[----:B------:R-:W-:-:S04]  /*06e0*/  FSETP.GEU.AND P4, PT, R38, 1.175494350822287508e-38, PT ;  /* 0x008000002600780b */ /* 0x000fc80003f8e000 */
[----:B------:R0:W2:Y:S01]  /*06f0*/  @!P3 LDG.E.EL.64 R14, desc[UR4][R42.64+-0x800] ;  /* 0xfff800042a0eb981 */ /* 0x0000a2000c2e1b00 */
[----:B-1----:R-:W-:Y:S01]  /*0700*/  FSETP.GT.AND P6, PT, R40, 8.50705917302346158658e+37, PT ;  /* 0x7e8000002800780b */ /* 0x002fe20003fc4000 */
[----:B------:R-:W1:Y:S03]  /*0710*/  MUFU.SQRT R34, R34 ;  /* 0x0000002200227308 */ /* 0x000e660000002000 */
[----:B------:R-:W-:Y:S01]  /*0720*/  @P5 FMUL R38, R38, 0.25 ;  /* 0x3e80000026265820 */ /* 0x000fe20000400000 */
[----:B0-----:R-:W-:Y:S02]  /*0730*/  FSEL R43, R36, 1, P5 ;  /* 0x3f800000242b7808 */ /* 0x001fe40002800000 */
[----:B------:R-:W-:Y:S02]  /*0740*/  FSETP.GEU.AND P5, PT, R40, 1.175494350822287508e-38, PT ;  /* 0x008000002800780b */ /* 0x000fe40003fae000 */
[----:B------:R-:W-:-:S04]  /*0750*/  SEL R35, R35, RZ, !P1 ;  /* 0x000000ff23237207 */ /* 0x000fc80004800000 */
[----:B------:R-:W-:Y:S01]  /*0760*/  @P6 FMUL R40, R40, 0.25 ;  /* 0x3e80000028286820 */ /* 0x000fe20000400000 */
[----:B------:R-:W-:Y:S01]  /*0770*/  FADD R35, R35, 9.9999997473787516356e-06 ;  /* 0x3727c5ac23237421 */ /* 0x000fe20000000000 */
[----:B------:R-:W-:Y:S01]  /*0780*/  FSEL R37, R36, 1, P6 ;  /* 0x3f80000024257808 */ /* 0x000fe20003000000 */
[----:B------:R-:W-:Y:S01]  /*0790*/  @!P4 FMUL R38, R38, 16777216 ;  /* 0x4b8000002626c820 */ /* 0x000fe20000400000 */
[----:B------:R-:W-:-:S03]  /*07a0*/  @!P4 FMUL R43, R43, 16777216 ;  /* 0x4b8000002b2bc820 */ /* 0x000fc60000400000 */
[----:B------:R-:W-:Y:S01]  /*07b0*/  @!P5 FMUL R40, R40, 16777216 ;  /* 0x4b8000002828d820 */ /* 0x000fe20000400000 */
[----:B------:R-:W0:Y:S01]  /*07c0*/  MUFU.SQRT R35, R35 ;  /* 0x0000002300237308 */ /* 0x000e220000002000 */
[----:B-1----:R-:W-:Y:S02]  /*07d0*/  FSETP.GT.AND P4, PT, R34, 8.50705917302346158658e+37, PT ;  /* 0x7e8000002200780b */ /* 0x002fe40003f84000 */
[----:B------:R-:W-:Y:S01]  /*07e0*/  SEL R4, R4, RZ, !P3 ;  /* 0x000000ff04047207 */ /* 0x000fe20005800000 */
[----:B------:R-:W-:-:S04]  /*07f0*/  @!P5 FMUL R37, R37, 16777216 ;  /* 0x4b8000002525d820 */ /* 0x000fc80000400000 */
[----:B------:R-:W1:Y:S01]  /*0800*/  MUFU.RCP R42, R40 ;  /* 0x00000028002a7308 */ /* 0x000e620000001000 */
[----:B------:R-:W-:Y:S01]  /*0810*/  FSETP.GEU.AND P5, PT, R34, 1.175494350822287508e-38, PT ;  /* 0x008000002200780b */ /* 0x000fe20003fae000 */
[----:B------:R-:W-:Y:S01]  /*0820*/  FADD R4, R4, 9.9999997473787516356e-06 ;  /* 0x3727c5ac04047421 */ /* 0x000fe20000000000 */
[----:B------:R-:W-:-:S03]  /*0830*/  SEL R5, R5, RZ, !P3 ;  /* 0x000000ff05057207 */ /* 0x000fc60005800000 */
[----:B------:R-:W-:Y:S01]  /*0840*/  @P4 FMUL R34, R34, 0.25 ;  /* 0x3e80000022224820 */ /* 0x000fe20000400000 */
[C---:B0-----:R-:W-:Y:S01]  /*0850*/  FSETP.GT.AND P6, PT, R35.reuse, 8.50705917302346158658e+37, PT ;  /* 0x7e8000002300780b */ /* 0x041fe20003fc4000 */
[----:B------:R-:W0:Y:S01]  /*0860*/  MUFU.SQRT R4, R4 ;  /* 0x0000000400047308 */ /* 0x000e220000002000 */
[----:B------:R-:W-:Y:S02]  /*0870*/  FSEL R41, R36, 1, P4 ;  /* 0x3f80000024297808 */ /* 0x000fe40002000000 */
[----:B------:R-:W-:Y:S01]  /*0880*/  FSETP.GEU.AND P4, PT, R35, 1.175494350822287508e-38, PT ;  /* 0x008000002300780b */ /* 0x000fe20003f8e000 */
[----:B-1----:R-:W-:Y:S01]  /*0890*/  FMUL R42, R42, R37 ;  /* 0x000000252a2a7220 */ /* 0x002fe20000400000 */
[----:B------:R-:W-:Y:S01]  /*08a0*/  FADD R37, R5, 9.9999997473787516356e-06 ;  /* 0x3727c5ac05257421 */ /* 0x000fe20000000000 */
[----:B------:R-:W-:Y:S01]  /*08b0*/  @!P5 FMUL R34, R34, 16777216 ;  /* 0x4b8000002222d820 */ /* 0x000fe20000400000 */
[----:B------:R-:W-:-:S04]  /*08c0*/  @!P5 FMUL R41, R41, 16777216 ;  /* 0x4b8000002929d820 */ /* 0x000fc80000400000 */
[----:B------:R-:W1:Y:S01]  /*08d0*/  MUFU.SQRT R37, R37 ;  /* 0x0000002500257308 */ /* 0x000e620000002000 */
[----:B------:R-:W-:Y:S01]  /*08e0*/  @P6 FMUL R35, R35, 0.25 ;  /* 0x3e80000023236820 */ /* 0x000fe20000400000 */
[----:B0-----:R-:W-:-:S06]  /*08f0*/  FSETP.GT.AND P5, PT, R4, 8.50705917302346158658e+37, PT ;  /* 0x7e8000000400780b */ /* 0x001fcc0003fa4000 */
[----:B------:R-:W0:Y:S01]  /*0900*/  MUFU.RCP R34, R34 ;  /* 0x0000002200227308 */ /* 0x000e220000001000 */
[----:B------:R-:W-:Y:S01]  /*0910*/  @!P4 FMUL R35, R35, 16777216 ;  /* 0x4b8000002323c820 */ /* 0x000fe20000400000 */
[----:B------:R-:W-:Y:S02]  /*0920*/  FSEL R5, R36, 1, P6 ;  /* 0x3f80000024057808 */ /* 0x000fe40003000000 */
[----:B------:R-:W-:Y:S02]  /*0930*/  FSETP.GEU.AND P6, PT, R4, 1.175494350822287508e-38, PT ;  /* 0x008000000400780b */ /* 0x000fe40003fce000 */
[----:B-----5:R-:W-:Y:S02]  /*0940*/  SEL R2, R2, RZ, P2 ;  /* 0x000000ff02027207 */ /* 0x020fe40001000000 */
[----:B------:R-:W5:Y:S01]  /*0950*/  MUFU.RCP R40, R35 ;  /* 0x0000002300287308 */ /* 0x000f620000001000 */
[----:B------:R-:W-:Y:S01]  /*0960*/  @!P4 FMUL R5, R5, 16777216 ;  /* 0x4b8000000505c820 */ /* 0x000fe20000400000 */
[----:B-1----:R-:W-:Y:S01]  /*0970*/  FSETP.GT.AND P4, PT, R37, 8.50705917302346158658e+37, PT ;  /* 0x7e8000002500780b */ /* 0x002fe20003f84000 */
[----:B------:R-:W-:Y:S01]  /*0980*/  @P5 FMUL R4, R4, 0.25 ;  /* 0x3e80000004045820 */ /* 0x000fe20000400000 */
[----:B0-----:R-:W-:Y:S01]  /*0990*/  FMUL R41, R34, R41 ;  /* 0x0000002922297220 */ /* 0x001fe20000400000 */
[----:B------:R-:W-:Y:S01]  /*09a0*/  FADD R34, R2, 9.9999997473787516356e-06 ;  /* 0x3727c5ac02227421 */ /* 0x000fe20000000000 */
[----:B------:R-:W-:-:S02]  /*09b0*/  FSEL R2, R36, 1, P5 ;  /* 0x3f80000024027808 */ /* 0x000fc40002800000 */
[----:B------:R-:W0:Y:S01]  /*09c0*/  MUFU.RCP R38, R38 ;  /* 0x0000002600267308 */ /* 0x000e220000001000 */
[----:B------:R-:W-:Y:S01]  /*09d0*/  FSETP.GEU.AND P5, PT, R37, 1.175494350822287508e-38, PT ;  /* 0x008000002500780b */ /* 0x000fe20003fae000 */
[----:B------:R-:W-:Y:S01]  /*09e0*/  @!P6 FMUL R4, R4, 16777216 ;  /* 0x4b8000000404e820 */ /* 0x000fe20000400000 */
[----:B------:R-:W-:Y:S01]  /*09f0*/  SEL R3, R3, RZ, P2 ;  /* 0x000000ff03037207 */ /* 0x000fe20001000000 */
[----:B-----5:R-:W-:-:S03]  /*0a00*/  FMUL R40, R40, R5 ;  /* 0x0000000528287220 */ /* 0x020fc60000400000 */
[----:B------:R-:W-:Y:S01]  /*0a10*/  @P4 FMUL R37, R37, 0.25 ;  /* 0x3e80000025254820 */ /* 0x000fe20000400000 */
[----:B------:R-:W1:Y:S01]  /*0a20*/  MUFU.SQRT R35, R34 ;  /* 0x0000002200237308 */ /* 0x000e620000002000 */
[----:B------:R-:W-:-:S07]  /*0a30*/  FADD R3, R3, 9.9999997473787516356e-06 ;  /* 0x3727c5ac03037421 */ /* 0x000fce0000000000 */
[----:B------:R-:W5:Y:S01]  /*0a40*/  MUFU.RCP R5, R4 ;  /* 0x0000000400057308 */ /* 0x000f620000001000 */
[----:B------:R-:W-:Y:S01]  /*0a50*/  @!P5 FMUL R37, R37, 16777216 ;  /* 0x4b8000002525d820 */ /* 0x000fe20000400000 */
[----:B0-----:R-:W-:Y:S01]  /*0a60*/  FMUL R43, R38, R43 ;  /* 0x0000002b262b7220 */ /* 0x001fe20000400000 */
[----:B------:R-:W-:-:S05]  /*0a70*/  @!P6 FMUL R2, R2, 16777216 ;  /* 0x4b8000000202e820 */ /* 0x000fca0000400000 */
[----:B------:R-:W0:Y:S01]  /*0a80*/  MUFU.SQRT R38, R3 ;  /* 0x0000000300267308 */ /* 0x000e220000002000 */
[----:B-1----:R-:W-:-:S07]  /*0a90*/  FSETP.GT.AND P6, PT, R35, 8.50705917302346158658e+37, PT ;  /* 0x7e8000002300780b */ /* 0x002fce0003fc4000 */
[----:B------:R-:W1:Y:S01]  /*0aa0*/  MUFU.RCP R37, R37 ;  /* 0x0000002500257308 */ /* 0x000e620000001000 */
[----:B-----5:R-:W-:Y:S01]  /*0ab0*/  FMUL R5, R5, R2 ;  /* 0x0000000205057220 */ /* 0x020fe20000400000 */
[----:B------:R-:W-:-:S05]  /*0ac0*/  FSEL R2, R36, 1, P4 ;  /* 0x3f80000024027808 */ /* 0x000fca0002000000 */
[----:B------:R-:W-:Y:S01]  /*0ad0*/  @!P5 FMUL R2, R2, 16777216 ;  /* 0x4b8000000202d820 */ /* 0x000fe20000400000 */
[----:B0-----:R-:W-:Y:S02]  /*0ae0*/  FSETP.GT.AND P5, PT, R38, 8.50705917302346158658e+37, PT ;  /* 0x7e8000002600780b */ /* 0x001fe40003fa4000 */
[C---:B------:R-:W-:Y:S01]  /*0af0*/  FSETP.GEU.AND P4, PT, R35.reuse, 1.175494350822287508e-38, PT ;  /* 0x008000002300780b */ /* 0x040fe20003f8e000 */
[----:B------:R-:W-:Y:S01]  /*0b00*/  @P6 FMUL R35, R35, 0.25 ;  /* 0x3e80000023236820 */ /* 0x000fe20000400000 */
[----:B-1----:R-:W-:Y:S01]  /*0b10*/  FMUL R4, R37, R2 ;  /* 0x0000000225047220 */ /* 0x002fe20000400000 */
[----:B------:R-:W-:Y:S02]  /*0b20*/  FSEL R2, R36, 1, P6 ;  /* 0x3f80000024027808 */ /* 0x000fe40003000000 */
[----:B------:R-:W-:-:S06]  /*0b30*/  FSETP.GEU.AND P6, PT, R38, 1.175494350822287508e-38, PT ;  /* 0x008000002600780b */ /* 0x000fcc0003fce000 */
[----:B------:R-:W-:Y:S02]  /*0b40*/  @P5 FMUL R38, R38, 0.25 ;  /* 0x3e80000026265820 */ /* 0x000fe40000400000 */
[----:B------:R-:W-:-:S05]  /*0b50*/  @!P4 FMUL R35, R35, 16777216 ;  /* 0x4b8000002323c820 */ /* 0x000fca0000400000 */
[----:B------:R-:W-:Y:S01]  /*0b60*/  @!P6 FMUL R38, R38, 16777216 ;  /* 0x4b8000002626e820 */ /* 0x000fe20000400000 */
[----:B------:R-:W0:Y:S01]  /*0b70*/  MUFU.RCP R3, R35 ;  /* 0x0000002300037308 */ /* 0x000e220000001000 */
[----:B------:R-:W-:-:S07]  /*0b80*/  FSEL R37, R36, 1, P5 ;  /* 0x3f80000024257808 */ /* 0x000fce0002800000 */
[----:B------:R-:W1:Y:S01]  /*0b90*/  MUFU.RCP R38, R38 ;  /* 0x0000002600267308 */ /* 0x000e620000001000 */
[----:B------:R-:W-:Y:S01]  /*0ba0*/  CS2R R18, SRZ ;  /* 0x0000000000127805 */ /* 0x000fe2000001ff00 */
[----:B------:R-:W-:Y:S01]  /*0bb0*/  @!P4 FMUL R2, R2, 16777216 ;  /* 0x4b8000000202c820 */ /* 0x000fe20000400000 */
[----:B------:R-:W-:-:S03]  /*0bc0*/  @!P6 FMUL R37, R37, 16777216 ;  /* 0x4b8000002525e820 */ /* 0x000fc60000400000 */
[----:B0-----:R-:W-:Y:S01]  /*0bd0*/  FMUL R3, R3, R2 ;  /* 0x0000000203037220 */ /* 0x001fe20000400000 */
[----:B------:R0:W5:Y:S01]  /*0be0*/  @P2 LDG.E.EL.64 R18, desc[UR4][R44.64+-0xa00] ;  /* 0xfff600042c122981 */ /* 0x000162000c2e1b00 */
[----:B-1----:R-:W-:Y:S02]  /*0bf0*/  FMUL R2, R38, R37 ;  /* 0x0000002526027220 */ /* 0x002fe40000400000 */
[----:B------:R-:W1:Y:S08]  /*0c00*/  LDC.64 R36, c[0x0][0x2a8] ;  /* 0x0000aa00ff247b82 */ /* 0x000e700000000a00 */
[----:B0-----:R-:W0:Y:S01]  /*0c10*/  LDC.64 R44, c[0x0][0x2a0] ;  /* 0x0000a800ff2c7b82 */ /* 0x001e220000000a00 */
[----:B------:R-:W-:Y:S01]  /*0c20*/  CS2R R34, SRZ ;  /* 0x0000000000227805 */ /* 0x000fe2000001ff00 */
[----:B-1----:R-:W-:-:S04]  /*0c30*/  IMAD.WIDE R36, R39, 0x4, R36 ;  /* 0x0000000427247825 */ /* 0x002fc800078e0224 */
[----:B0-----:R-:W-:Y:S01]  /*0c40*/  IMAD.WIDE R44, R39, 0x4, R44 ;  /* 0x00000004272c7825 */ /* 0x001fe200078e022c */
[----:B------:R-:W-:-:S04]  /*0c50*/  CS2R R38, SRZ ;  /* 0x0000000000267805 */ /* 0x000fc8000001ff00 */
[----:B------:R-:W5:Y:S04]  /*0c60*/  @P2 LDG.E.EL.64 R34, desc[UR4][R44.64+-0xa00] ;  /* 0xfff600042c222981 */ /* 0x000f68000c2e1b00 */
[----:B------:R4:W5:Y:S01]  /*0c70*/  @P2 LDG.E.EL.64 R38, desc[UR4][R36.64+-0xa00] ;  /* 0xfff6000424262981 */ /* 0x000962000c2e1b00 */
[----:B------:R-:W-:Y:S02]  /*0c80*/  SEL R10, R10, RZ, !P0 ;  /* 0x000000ff0a0a7207 */ /* 0x000fe40004000000 */
[----:B----4-:R-:W-:Y:S02]  /*0c90*/  SEL R36, R27, RZ, !P0 ;  /* 0x000000ff1b247207 */ /* 0x010fe40004000000 */
[----:B------:R-:W-:Y:S02]  /*0ca0*/  SEL R27, R26, RZ, !P0 ;  /* 0x000000ff1a1b7207 */ /* 0x000fe40004000000 */
[----:B------:R-:W-:-:S03]  /*0cb0*/  SEL R26, R31, RZ, !P1 ;  /* 0x000000ff1f1a7207 */ /* 0x000fc60004800000 */
[----:B------:R-:W-:Y:S01]  /*0cc0*/  FADD R10, R10, -R27 ;  /* 0x8000001b0a0a7221 */ /* 0x000fe20000000000 */
[----:B------:R-:W-:Y:S02]  /*0cd0*/  SEL R27, R33, RZ, !P1 ;  /* 0x000000ff211b7207 */ /* 0x000fe40004800000 */
[----:B------:R-:W-:Y:S02]  /*0ce0*/  SEL R11, R11, RZ, !P0 ;  /* 0x000000ff0b0b7207 */ /* 0x000fe40004000000 */
[----:B------:R-:W-:Y:S02]  /*0cf0*/  SEL R32, R32, RZ, !P1 ;  /* 0x000000ff20207207 */ /* 0x000fe40004800000 */
[----:B------:R-:W-:Y:S01]  /*0d00*/  SEL R33, R30, RZ, !P1 ;  /* 0x000000ff1e217207 */ /* 0x000fe20004800000 */
[----:B------:R-:W-:Y:S01]  /*0d10*/  FADD R27, R27, -R26 ;  /* 0x8000001a1b1b7221 */ /* 0x000fe20000000000 */
[----:B------:R-:W-:Y:S01]  /*0d20*/  FADD R11, R11, -R36 ;  /* 0x800000240b0b7221 */ /* 0x000fe20000000000 */
[----:B------:R-:W-:Y:S01]  /*0d30*/  FMUL R43, R43, R10 ;  /* 0x0000000a2b2b7220 */ /* 0x000fe20000400000 */
[----:B---3--:R-:W-:Y:S01]  /*0d40*/  SEL R26, R25, RZ, !P3 ;  /* 0x000000ff191a7207 */ /* 0x008fe20005800000 */
[----:B------:R-:W-:Y:S01]  /*0d50*/  FADD R10, R32, -R33 ;  /* 0x80000021200a7221 */ /* 0x000fe20000000000 */
[----:B------:R-:W-:Y:S01]  /*0d60*/  SEL R23, R23, RZ, !P3 ;  /* 0x000000ff17177207 */ /* 0x000fe20005800000 */
[----:B------:R-:W-:-:S02]  /*0d70*/  FMUL R42, R42, R11 ;  /* 0x0000000b2a2a7220 */ /* 0x000fc40000400000 */
[----:B------:R-:W-:Y:S01]  /*0d80*/  FMUL R41, R41, R10 ;  /* 0x0000000a29297220 */ /* 0x000fe20000400000 */
[----:B------:R-:W-:Y:S01]  /*0d90*/  SEL R10, R22, RZ, !P3 ;  /* 0x000000ff160a7207 */ /* 0x000fe20005800000 */
[----:B------:R-:W-:Y:S01]  /*0da0*/  FADD R11, R23, -R26 ;  /* 0x8000001a170b7221 */ /* 0x000fe20000000000 */
[----:B------:R-:W-:Y:S02]  /*0db0*/  SEL R23, R24, RZ, !P3 ;  /* 0x000000ff18177207 */ /* 0x000fe40005800000 */
[----:B------:R-:W-:Y:S02]  /*0dc0*/  SEL R16, R16, RZ, P2 ;  /* 0x000000ff10107207 */ /* 0x000fe40001000000 */
[----:B------:R-:W-:Y:S01]  /*0dd0*/  SEL R17, R17, RZ, P2 ;  /* 0x000000ff11117207 */ /* 0x000fe20001000000 */
[----:B------:R-:W-:Y:S01]  /*0de0*/  FADD R10, R10, -R23 ;  /* 0x800000170a0a7221 */ /* 0x000fe20000000000 */
[----:B------:R-:W-:Y:S01]  /*0df0*/  FMUL R4, R4, R11 ;  /* 0x0000000b04047220 */ /* 0x000fe20000400000 */
[----:B------:R-:W-:-:S02]  /*0e00*/  SEL R11, R12, RZ, !P3 ;  /* 0x000000ff0c0b7207 */ /* 0x000fc40005800000 */
[----:B------:R-:W-:Y:S01]  /*0e10*/  FMUL R10, R5, R10 ;  /* 0x0000000a050a7220 */ /* 0x000fe20000400000 */
[----:B------:R-:W-:Y:S01]  /*0e20*/  SEL R13, R13, RZ, !P3 ;  /* 0x000000ff0d0d7207 */ /* 0x000fe20005800000 */
[----:B------:R-:W-:Y:S01]  /*0e30*/  FMUL R27, R40, R27 ;  /* 0x0000001b281b7220 */ /* 0x000fe20000400000 */
[----:B------:R-:W-:Y:S02]  /*0e40*/  SEL R6, R6, RZ, !P1 ;  /* 0x000000ff06067207 */ /* 0x000fe40004800000 */
[----:B------:R-:W-:Y:S02]  /*0e50*/  SEL R8, R8, RZ, !P0 ;  /* 0x000000ff08087207 */ /* 0x000fe40004000000 */
[----:B------:R-:W-:Y:S02]  /*0e60*/  SEL R31, R28, RZ, !P0 ;  /* 0x000000ff1c1f7207 */ /* 0x000fe40004000000 */
[----:B------:R-:W-:-:S03]  /*0e70*/  SEL R9, R9, RZ, !P0 ;  /* 0x000000ff09097207 */ /* 0x000fc60004000000 */
[----:B------:R-:W-:Y:S01]  /*0e80*/  FFMA R8, R8, R43, R31 ;  /* 0x0000002b08087223 */ /* 0x000fe2000000001f */
[----:B--2---:R-:W-:Y:S02]  /*0e90*/  SEL R12, R15, RZ, !P3 ;  /* 0x000000ff0f0c7207 */ /* 0x004fe40005800000 */
[----:B------:R-:W-:-:S03]  /*0ea0*/  SEL R14, R14, RZ, !P3 ;  /* 0x000000ff0e0e7207 */ /* 0x000fc60005800000 */
[----:B------:R-:W-:Y:S02]  /*0eb0*/  FFMA R4, R13, R4, R12 ;  /* 0x000000040d047223 */ /* 0x000fe4000000000c */
[----:B------:R-:W-:-:S05]  /*0ec0*/  FFMA R10, R11, R10, R14 ;  /* 0x0000000a0b0a7223 */ /* 0x000fca000000000e */
[----:B------:R-:W-:-:S04]  /*0ed0*/  FSETP.GEU.AND P4, PT, R10, RZ, PT ;  /* 0x000000ff0a00720b */ /* 0x000fc80003f8e000 */
[----:B------:R-:W-:Y:S02]  /*0ee0*/  FSEL R10, R10, RZ, P4 ;  /* 0x000000ff0a0a7208 */ /* 0x000fe40002000000 */
[----:B-----5:R-:W-:Y:S02]  /*0ef0*/  SEL R25, R18, RZ, P2 ;  /* 0x000000ff12197207 */ /* 0x020fe40001000000 */
[----:B------:R-:W-:-:S03]  /*0f00*/  SEL R22, R19, RZ, P2 ;  /* 0x000000ff13167207 */ /* 0x000fc60001000000 */
[----:B------:R-:W-:Y:S02]  /*0f10*/  FADD R16, R16, -R25 ;  /* 0x8000001910107221 */ /* 0x000fe40000000000 */
[----:B------:R-:W-:Y:S02]  /*0f20*/  FADD R5, R17, -R22 ;  /* 0x8000001611057221 */ /* 0x000fe40000000000 */
[----:B------:R-:W-:Y:S02]  /*0f30*/  FMUL R3, R3, R16 ;  /* 0x0000001003037220 */ /* 0x000fe40000400000 */
[----:B------:R-:W-:Y:S01]  /*0f40*/  FMUL R2, R2, R5 ;  /* 0x0000000502027220 */ /* 0x000fe20000400000 */
[----:B------:R-:W-:Y:S02]  /*0f50*/  SEL R18, R7, RZ, !P1 ;  /* 0x000000ff07127207 */ /* 0x000fe40004800000 */
[----:B------:R-:W-:Y:S02]  /*0f60*/  SEL R7, R21, RZ, !P1 ;  /* 0x000000ff15077207 */ /* 0x000fe40004800000 */
[----:B------:R-:W-:-:S03]  /*0f70*/  SEL R5, R20, RZ, !P1 ;  /* 0x000000ff14057207 */ /* 0x000fc60004800000 */
[----:B------:R-:W-:Y:S02]  /*0f80*/  FFMA R7, R18, R27, R7 ;  /* 0x0000001b12077223 */ /* 0x000fe40000000007 */
[----:B------:R-:W-:Y:S01]  /*0f90*/  FFMA R41, R6, R41, R5 ;  /* 0x0000002906297223 */ /* 0x000fe20000000005 */
[----:B------:R-:W-:Y:S02]  /*0fa0*/  SEL R15, R34, RZ, P2 ;  /* 0x000000ff220f7207 */ /* 0x000fe40001000000 */
[----:B------:R-:W-:Y:S02]  /*0fb0*/  SEL R38, R38, RZ, P2 ;  /* 0x000000ff26267207 */ /* 0x000fe40001000000 */
[----:B------:R-:W-:Y:S02]  /*0fc0*/  SEL R16, R35, RZ, P2 ;  /* 0x000000ff23107207 */ /* 0x000fe40001000000 */
[----:B------:R-:W-:Y:S01]  /*0fd0*/  SEL R39, R39, RZ, P2 ;  /* 0x000000ff27277207 */ /* 0x000fe20001000000 */
[----:B------:R-:W-:-:S04]  /*0fe0*/  FFMA R38, R15, R3, R38 ;  /* 0x000000030f267223 */ /* 0x000fc80000000026 */
[----:B------:R-:W-:Y:S01]  /*0ff0*/  FFMA R39, R16, R2, R39 ;  /* 0x0000000210277223 */ /* 0x000fe20000000027 */
[C---:B------:R-:W-:Y:S01]  /*1000*/  FSETP.GEU.AND P6, PT, R38.reuse, RZ, PT ;  /* 0x000000ff2600720b */ /* 0x040fe20003fce000 */
[----:B------:R-:W0:Y:S03]  /*1010*/  LDC.64 R2, c[0x0][0x2b0] ;  /* 0x0000ac00ff027b82 */ /* 0x000e260000000a00 */
[----:B------:R-:W-:Y:S02]  /*1020*/  FSEL R38, R38, RZ, P6 ;  /* 0x000000ff26267208 */ /* 0x000fe40003000000 */
[C---:B------:R-:W-:Y:S02]  /*1030*/  FSETP.GEU.AND P6, PT, R4.reuse, RZ, PT ;  /* 0x000000ff0400720b */ /* 0x040fe40003fce000 */
[----:B------:R-:W-:Y:S02]  /*1040*/  FSETP.GEU.AND P5, PT, R39, RZ, PT ;  /* 0x000000ff2700720b */ /* 0x000fe40003fae000 */
[----:B------:R-:W-:-:S02]  /*1050*/  FSEL R11, R4, RZ, P6 ;  /* 0x000000ff040b7208 */ /* 0x000fc40003000000 */
[----:B------:R-:W-:Y:S02]  /*1060*/  FSEL R39, R39, RZ, P5 ;  /* 0x000000ff27277208 */ /* 0x000fe40002800000 */
[----:B------:R-:W-:Y:S02]  /*1070*/  SEL R4, R29, RZ, !P0 ;  /* 0x000000ff1d047207 */ /* 0x000fe40004000000 */
[----:B------:R-:W-:Y:S02]  /*1080*/  @P3 FSEL R10, R38, RZ, P2 ;  /* 0x000000ff260a3208 */ /* 0x000fe40001000000 */
[----:B------:R-:W-:Y:S01]  /*1090*/  @P3 FSEL R11, R39, RZ, P2 ;  /* 0x000000ff270b3208 */ /* 0x000fe20001000000 */
[----:B------:R-:W-:Y:S01]  /*10a0*/  FFMA R42, R9, R42, R4 ;  /* 0x0000002a092a7223 */ /* 0x000fe20000000004 */
[----:B------:R-:W-:Y:S02]  /*10b0*/  FSETP.GEU.AND P2, PT, R41, RZ, PT ;  /* 0x000000ff2900720b */ /* 0x000fe40003f4e000 */
[----:B------:R-:W-:-:S02]  /*10c0*/  FSETP.GEU.AND P3, PT, R7, RZ, PT ;  /* 0x000000ff0700720b */ /* 0x000fc40003f6e000 */
[----:B------:R-:W-:Y:S02]  /*10d0*/  @!P1 FSEL R10, R41, RZ, P2 ;  /* 0x000000ff290a9208 */ /* 0x000fe40001000000 */
[----:B------:R-:W-:Y:S02]  /*10e0*/  @!P1 FSEL R11, R7, RZ, P3 ;  /* 0x000000ff070b9208 */ /* 0x000fe40001800000 */
[----:B------:R-:W-:Y:S02]  /*10f0*/  FSETP.GEU.AND P1, PT, R8, RZ, PT ;  /* 0x000000ff0800720b */ /* 0x000fe40003f2e000 */
[----:B------:R-:W-:Y:S01]  /*1100*/  FSETP.GEU.AND P2, PT, R42, RZ, PT ;  /* 0x000000ff2a00720b */ /* 0x000fe20003f4e000 */
[----:B0-----:R-:W-:Y:S01]  /*1110*/  IMAD.WIDE R2, R0, 0x4, R2 ;  /* 0x0000000400027825 */ /* 0x001fe200078e0202 */
[----:B------:R-:W-:Y:S02]  /*1120*/  @!P0 FSEL R10, R8, RZ, P1 ;  /* 0x000000ff080a8208 */ /* 0x000fe40000800000 */
[----:B------:R-:W-:-:S05]  /*1130*/  @!P0 FSEL R11, R42, RZ, P2 ;  /* 0x000000ff2a0b8208 */ /* 0x000fca0001000000 */
[----:B------:R-:W-:Y:S01]  /*1140*/  STG.E.64 desc[UR4][R2.64], R10 ;  /* 0x0000000a02007986 */ /* 0x000fe2000c101b04 */
[----:B------:R-:W-:Y:S05]  /*1150*/  EXIT ;  /* 0x000000000000794d */ /* 0x000fea0003800000 */
.L_x_0:
[----:B------:R-:W-:-:S00]  /*1160*/  BRA `(.L_x_0) ;  /* 0xfffffffc00fc7947 */ /* 0x000fc0000383ffff */
[----:B------:R-:W-:-:S00]  /*1170*/  NOP ;  /* 0x0000000000007918 */ /* 0x000fc00000000000 */
        /* <DEDUP_REMOVED lines=8> */
.L_x_1:


//--------------------- .nv.global.init           --------------------------
	.section	.nv.global.init,"aw",@progbits
.nv.global.init:
	.type		_$_str,@object
	.size		_$_str,(_$_str_$_2 - _$_str)
_$_str:
        /*0000*/ 	.byte	0x5f, 0x5f, 0x43, 0x55, 0x44, 0x41, 0x5f, 0x46, 0x54, 0x5a, 0x00
	.type		_$_str_$_2,@object
	.size		_$_str_$_2,(.L_1 - _$_str_$_2)
_$_str_$_2:
        /*000b*/ 	.byte	0x5f, 0x5f, 0x43, 0x55, 0x44, 0x41, 0x5f, 0x50, 0x52, 0x45, 0x43, 0x5f, 0x53, 0x51, 0x52, 0x54
        /*001b*/ 	.byte	0x00
.L_1:


//--------------------- .nv.constant0.triton_poi_fused_cat_62 --------------------------
	.section	.nv.constant0.triton_poi_fused_cat_62,"a",@progbits
	.sectionflags	@""
	.align	4
.nv.constant0.triton_poi_fused_cat_62:
	.zero		700
